//
// Generated by NVIDIA NVVM Compiler
//
// Compiler Build ID: CL-36424714
// Cuda compilation tools, release 13.0, V13.0.88
// Based on NVVM 20.0.0
//

.version 9.0
.target sm_100
.address_size 64

	// .globl	_Z21int8_batchnorm_kernelPKaPKfS2_S2_S2_ffbfPfiiii

.visible .entry _Z21int8_batchnorm_kernelPKaPKfS2_S2_S2_ffbfPfiiii(
	.param .u64 .ptr .align 1 _Z21int8_batchnorm_kernelPKaPKfS2_S2_S2_ffbfPfiiii_param_0,
	.param .u64 .ptr .align 1 _Z21int8_batchnorm_kernelPKaPKfS2_S2_S2_ffbfPfiiii_param_1,
	.param .u64 .ptr .align 1 _Z21int8_batchnorm_kernelPKaPKfS2_S2_S2_ffbfPfiiii_param_2,
	.param .u64 .ptr .align 1 _Z21int8_batchnorm_kernelPKaPKfS2_S2_S2_ffbfPfiiii_param_3,
	.param .u64 .ptr .align 1 _Z21int8_batchnorm_kernelPKaPKfS2_S2_S2_ffbfPfiiii_param_4,
	.param .f32 _Z21int8_batchnorm_kernelPKaPKfS2_S2_S2_ffbfPfiiii_param_5,
	.param .f32 _Z21int8_batchnorm_kernelPKaPKfS2_S2_S2_ffbfPfiiii_param_6,
	.param .u8 _Z21int8_batchnorm_kernelPKaPKfS2_S2_S2_ffbfPfiiii_param_7,
	.param .f32 _Z21int8_batchnorm_kernelPKaPKfS2_S2_S2_ffbfPfiiii_param_8,
	.param .u64 .ptr .align 1 _Z21int8_batchnorm_kernelPKaPKfS2_S2_S2_ffbfPfiiii_param_9,
	.param .u32 _Z21int8_batchnorm_kernelPKaPKfS2_S2_S2_ffbfPfiiii_param_10,
	.param .u32 _Z21int8_batchnorm_kernelPKaPKfS2_S2_S2_ffbfPfiiii_param_11,
	.param .u32 _Z21int8_batchnorm_kernelPKaPKfS2_S2_S2_ffbfPfiiii_param_12,
	.param .u32 _Z21int8_batchnorm_kernelPKaPKfS2_S2_S2_ffbfPfiiii_param_13
)
{
	.reg .pred 	%p<8>;
	.reg .b16 	%rs<2>;
	.reg .b32 	%r<22>;
	.reg .b32 	%f<15>;
	.reg .b64 	%rd<23>;

	ld.param.u64 	%rd2, [_Z21int8_batchnorm_kernelPKaPKfS2_S2_S2_ffbfPfiiii_param_1];
	ld.param.u64 	%rd3, [_Z21int8_batchnorm_kernelPKaPKfS2_S2_S2_ffbfPfiiii_param_2];
	ld.param.u64 	%rd4, [_Z21int8_batchnorm_kernelPKaPKfS2_S2_S2_ffbfPfiiii_param_3];
	ld.param.u64 	%rd5, [_Z21int8_batchnorm_kernelPKaPKfS2_S2_S2_ffbfPfiiii_param_4];
	ld.param.f32 	%f1, [_Z21int8_batchnorm_kernelPKaPKfS2_S2_S2_ffbfPfiiii_param_5];
	ld.param.f32 	%f2, [_Z21int8_batchnorm_kernelPKaPKfS2_S2_S2_ffbfPfiiii_param_8];
	ld.param.u64 	%rd6, [_Z21int8_batchnorm_kernelPKaPKfS2_S2_S2_ffbfPfiiii_param_9];
	ld.param.u32 	%r8, [_Z21int8_batchnorm_kernelPKaPKfS2_S2_S2_ffbfPfiiii_param_10];
	ld.param.u32 	%r5, [_Z21int8_batchnorm_kernelPKaPKfS2_S2_S2_ffbfPfiiii_param_11];
	ld.param.u32 	%r6, [_Z21int8_batchnorm_kernelPKaPKfS2_S2_S2_ffbfPfiiii_param_12];
	ld.param.u32 	%r7, [_Z21int8_batchnorm_kernelPKaPKfS2_S2_S2_ffbfPfiiii_param_13];
	mov.u32 	%r9, %ctaid.x;
	mov.u32 	%r10, %ntid.x;
	mov.u32 	%r11, %tid.x;
	mad.lo.s32 	%r1, %r9, %r10, %r11;
	mul.lo.s32 	%r12, %r6, %r5;
	mul.lo.s32 	%r13, %r12, %r7;
	div.s32 	%r2, %r1, %r13;
	mul.lo.s32 	%r14, %r2, %r13;
	sub.s32 	%r15, %r1, %r14;
	mul.lo.s32 	%r16, %r7, %r6;
	div.s32 	%r3, %r15, %r16;
	rem.s32 	%r17, %r1, %r16;
	div.s32 	%r4, %r17, %r7;
	setp.ge.s32 	%p1, %r2, %r8;
	setp.ge.s32 	%p2, %r3, %r5;
	or.pred  	%p3, %p1, %p2;
	setp.ge.s32 	%p4, %r4, %r6;
	or.pred  	%p5, %p3, %p4;
	setp.lt.s32 	%p6, %r7, 0;
	or.pred  	%p7, %p6, %p5;
	@%p7 bra 	$L__BB0_2;
	ld.param.u64 	%rd22, [_Z21int8_batchnorm_kernelPKaPKfS2_S2_S2_ffbfPfiiii_param_0];
	cvta.to.global.u64 	%rd7, %rd22;
	cvta.to.global.u64 	%rd8, %rd4;
	cvta.to.global.u64 	%rd9, %rd5;
	cvta.to.global.u64 	%rd10, %rd2;
	cvta.to.global.u64 	%rd11, %rd3;
	cvta.to.global.u64 	%rd12, %rd6;
	mad.lo.s32 	%r18, %r2, %r5, %r3;
	mad.lo.s32 	%r19, %r18, %r6, %r4;
	rem.s32 	%r20, %r1, %r7;
	mad.lo.s32 	%r21, %r19, %r7, %r20;
	cvt.s64.s32 	%rd13, %r21;
	add.s64 	%rd14, %rd7, %rd13;
	ld.global.s8 	%rs1, [%rd14];
	cvt.rn.f32.s16 	%f3, %rs1;
	mul.wide.s32 	%rd15, %r3, 4;
	add.s64 	%rd16, %rd8, %rd15;
	ld.global.f32 	%f4, [%rd16];
	add.s64 	%rd17, %rd9, %rd15;
	ld.global.f32 	%f5, [%rd17];
	add.f32 	%f6, %f1, %f5;
	sqrt.rn.f32 	%f7, %f6;
	rcp.rn.f32 	%f8, %f7;
	sub.f32 	%f9, %f3, %f4;
	mul.f32 	%f10, %f9, %f8;
	add.s64 	%rd18, %rd10, %rd15;
	ld.global.f32 	%f11, [%rd18];
	add.s64 	%rd19, %rd11, %rd15;
	ld.global.f32 	%f12, [%rd19];
	fma.rn.f32 	%f13, %f11, %f10, %f12;
	mul.f32 	%f14, %f2, %f13;
	mul.wide.s32 	%rd20, %r21, 4;
	add.s64 	%rd21, %rd12, %rd20;
	st.global.f32 	[%rd21], %f14;
$L__BB0_2:
	ret;

}


// ===== COMPILED SASS (sm_100) =====

	.target	sm_100

	.elftype	@"ET_EXEC"


//--------------------- .note.nv.tkinfo           --------------------------
	.section	.note.nv.tkinfo,"",@"SHT_NOTE"
	.sectionflags	@"SHF_NOTE_NV_TKINFO"
	.tkinfo
        /*0018*/ 	.word	0x00000002
        /*0030*/ 	.string	""
        /*0030*/ 	.string	"ptxas"
        /*0030*/ 	.string	"Cuda compilation tools, release 13.0, V13.0.88"
        /*0030*/ 	.string	"Build cuda_13.0.r13.0/compiler.36424714_0"
        /*0030*/ 	.string	"-arch sm_100 -m 64 "



//--------------------- .note.nv.cuinfo           --------------------------
	.section	.note.nv.cuinfo,"",@"SHT_NOTE"
	.sectionflags	@"SHF_NOTE_NV_CUINFO"
        /*0018*/ 	.short	0x0002
        /*001a*/ 	.short	0x0064
        /*001c*/ 	.short	0x0082
	.zero		2


//--------------------- .nv.info                  --------------------------
	.section	.nv.info,"",@"SHT_CUDA_INFO"
	.align	4


	//----- nvinfo : EIATTR_REGCOUNT
	.align		4
        /*0000*/ 	.byte	0x04, 0x2f
        /*0002*/ 	.short	(.L_1 - .L_0)
	.align		4
.L_0:
        /*0004*/ 	.word	index@(_Z21int8_batchnorm_kernelPKaPKfS2_S2_S2_ffbfPfiiii)
        /*0008*/ 	.word	0x00000015


	//----- nvinfo : EIATTR_FRAME_SIZE
	.align		4
.L_1:
        /*000c*/ 	.byte	0x04, 0x11
        /*000e*/ 	.short	(.L_3 - .L_2)
	.align		4
.L_2:
        /*0010*/ 	.word	index@($__internal_1_$__cuda_sm20_sqrt_rn_f32_slowpath)
        /*0014*/ 	.word	0x00000000


	//----- nvinfo : EIATTR_FRAME_SIZE
	.align		4
.L_3:
        /*0018*/ 	.byte	0x04, 0x11
        /*001a*/ 	.short	(.L_5 - .L_4)
	.align		4
.L_4:
        /*001c*/ 	.word	index@($__internal_0_$__cuda_sm20_rcp_rn_f32_slowpath)
        /*0020*/ 	.word	0x00000000


	//----- nvinfo : EIATTR_FRAME_SIZE
	.align		4
.L_5:
        /*0024*/ 	.byte	0x04, 0x11
        /*0026*/ 	.short	(.L_7 - .L_6)
	.align		4
.L_6:
        /*0028*/ 	.word	index@(_Z21int8_batchnorm_kernelPKaPKfS2_S2_S2_ffbfPfiiii)
        /*002c*/ 	.word	0x00000000


	//----- nvinfo : EIATTR_MIN_STACK_SIZE
	.align		4
.L_7:
        /*0030*/ 	.byte	0x04, 0x12
        /*0032*/ 	.short	(.L_9 - .L_8)
	.align		4
.L_8:
        /*0034*/ 	.word	index@(_Z21int8_batchnorm_kernelPKaPKfS2_S2_S2_ffbfPfiiii)
        /*0038*/ 	.word	0x00000000
.L_9:


//--------------------- .nv.compat                --------------------------
	.section	.nv.compat,"",@"SHT_CUDA_COMPAT_INFO"
	.align	4
        /*0000*/ 	.byte	0x02, 0x09, 0x00, 0x00, 0x02, 0x02, 0x01, 0x00, 0x02, 0x05, 0x05, 0x00, 0x03, 0x07, 0x01, 0x01
        /*0010*/ 	.byte	0x02, 0x03, 0x00, 0x00, 0x02, 0x06, 0x01, 0x00, 0x04, 0x0b, 0x08, 0x00, 0x01, 0x00, 0x00, 0x00
        /*0020*/ 	.byte	0x00, 0x00, 0x00, 0x00


//--------------------- .nv.info._Z21int8_batchnorm_kernelPKaPKfS2_S2_S2_ffbfPfiiii --------------------------
	.section	.nv.info._Z21int8_batchnorm_kernelPKaPKfS2_S2_S2_ffbfPfiiii,"",@"SHT_CUDA_INFO"
	.sectionflags	@""
	.align	4


	//----- nvinfo : EIATTR_CUDA_API_VERSION
	.align		4
        /*0000*/ 	.byte	0x04, 0x37
        /*0002*/ 	.short	(.L_11 - .L_10)
.L_10:
        /*0004*/ 	.word	0x00000082


	//----- nvinfo : EIATTR_KPARAM_INFO
	.align		4
.L_11:
        /*0008*/ 	.byte	0x04, 0x17
        /*000a*/ 	.short	(.L_13 - .L_12)
.L_12:
        /*000c*/ 	.word	0x00000000
        /*0010*/ 	.short	0x000d
        /*0012*/ 	.short	0x004c
        /*0014*/ 	.byte	0x00, 0xf0, 0x11, 0x00


	//----- nvinfo : EIATTR_KPARAM_INFO
	.align		4
.L_13:
        /*0018*/ 	.byte	0x04, 0x17
        /*001a*/ 	.short	(.L_15 - .L_14)
.L_14:
        /*001c*/ 	.word	0x00000000
        /*0020*/ 	.short	0x000c
        /*0022*/ 	.short	0x0048
        /*0024*/ 	.byte	0x00, 0xf0, 0x11, 0x00


	//----- nvinfo : EIATTR_KPARAM_INFO
	.align		4
.L_15:
        /*0028*/ 	.byte	0x04, 0x17
        /*002a*/ 	.short	(.L_17 - .L_16)
.L_16:
        /*002c*/ 	.word	0x00000000
        /*0030*/ 	.short	0x000b
        /*0032*/ 	.short	0x0044
        /*0034*/ 	.byte	0x00, 0xf0, 0x11, 0x00


	//----- nvinfo : EIATTR_KPARAM_INFO
	.align		4
.L_17:
        /*0038*/ 	.byte	0x04, 0x17
        /*003a*/ 	.short	(.L_19 - .L_18)
.L_18:
        /*003c*/ 	.word	0x00000000
        /*0040*/ 	.short	0x000a
        /*0042*/ 	.short	0x0040
        /*0044*/ 	.byte	0x00, 0xf0, 0x11, 0x00


	//----- nvinfo : EIATTR_KPARAM_INFO
	.align		4
.L_19:
        /*0048*/ 	.byte	0x04, 0x17
        /*004a*/ 	.short	(.L_21 - .L_20)
.L_20:
        /*004c*/ 	.word	0x00000000
        /*0050*/ 	.short	0x0009
        /*0052*/ 	.short	0x0038
        /*0054*/ 	.byte	0x00, 0xf5, 0x21, 0x00


	//----- nvinfo : EIATTR_KPARAM_INFO
	.align		4
.L_21:
        /*0058*/ 	.byte	0x04, 0x17
        /*005a*/ 	.short	(.L_23 - .L_22)
.L_22:
        /*005c*/ 	.word	0x00000000
        /*0060*/ 	.short	0x0008
        /*0062*/ 	.short	0x0034
        /*0064*/ 	.byte	0x00, 0xf0, 0x11, 0x00


	//----- nvinfo : EIATTR_KPARAM_INFO
	.align		4
.L_23:
        /*0068*/ 	.byte	0x04, 0x17
        /*006a*/ 	.short	(.L_25 - .L_24)
.L_24:
        /*006c*/ 	.word	0x00000000
        /*0070*/ 	.short	0x0007
        /*0072*/ 	.short	0x0030
        /*0074*/ 	.byte	0x00, 0xf0, 0x05, 0x00


	//----- nvinfo : EIATTR_KPARAM_INFO
	.align		4
.L_25:
        /*0078*/ 	.byte	0x04, 0x17
        /*007a*/ 	.short	(.L_27 - .L_26)
.L_26:
        /*007c*/ 	.word	0x00000000
        /*0080*/ 	.short	0x0006
        /*0082*/ 	.short	0x002c
        /*0084*/ 	.byte	0x00, 0xf0, 0x11, 0x00


	//----- nvinfo : EIATTR_KPARAM_INFO
	.align		4
.L_27:
        /*0088*/ 	.byte	0x04, 0x17
        /*008a*/ 	.short	(.L_29 - .L_28)
.L_28:
        /*008c*/ 	.word	0x00000000
        /*0090*/ 	.short	0x0005
        /*0092*/ 	.short	0x0028
        /*0094*/ 	.byte	0x00, 0xf0, 0x11, 0x00


	//----- nvinfo : EIATTR_KPARAM_INFO
	.align		4
.L_29:
        /*0098*/ 	.byte	0x04, 0x17
        /*009a*/ 	.short	(.L_31 - .L_30)
.L_30:
        /*009c*/ 	.word	0x00000000
        /*00a0*/ 	.short	0x0004
        /*00a2*/ 	.short	0x0020
        /*00a4*/ 	.byte	0x00, 0xf5, 0x21, 0x00


	//----- nvinfo : EIATTR_KPARAM_INFO
	.align		4
.L_31:
        /*00a8*/ 	.byte	0x04, 0x17
        /*00aa*/ 	.short	(.L_33 - .L_32)
.L_32:
        /*00ac*/ 	.word	0x00000000
        /*00b0*/ 	.short	0x0003
        /*00b2*/ 	.short	0x0018
        /*00b4*/ 	.byte	0x00, 0xf5, 0x21, 0x00


	//----- nvinfo : EIATTR_KPARAM_INFO
	.align		4
.L_33:
        /*00b8*/ 	.byte	0x04, 0x17
        /*00ba*/ 	.short	(.L_35 - .L_34)
.L_34:
        /*00bc*/ 	.word	0x00000000
        /*00c0*/ 	.short	0x0002
        /*00c2*/ 	.short	0x0010
        /*00c4*/ 	.byte	0x00, 0xf5, 0x21, 0x00


	//----- nvinfo : EIATTR_KPARAM_INFO
	.align		4
.L_35:
        /*00c8*/ 	.byte	0x04, 0x17
        /*00ca*/ 	.short	(.L_37 - .L_36)
.L_36:
        /*00cc*/ 	.word	0x00000000
        /*00d0*/ 	.short	0x0001
        /*00d2*/ 	.short	0x0008
        /*00d4*/ 	.byte	0x00, 0xf5, 0x21, 0x00


	//----- nvinfo : EIATTR_KPARAM_INFO
	.align		4
.L_37:
        /*00d8*/ 	.byte	0x04, 0x17
        /*00da*/ 	.short	(.L_39 - .L_38)
.L_38:
        /*00dc*/ 	.word	0x00000000
        /*00e0*/ 	.short	0x0000
        /*00e2*/ 	.short	0x0000
        /*00e4*/ 	.byte	0x00, 0xf5, 0x21, 0x00


	//----- nvinfo : EIATTR_SPARSE_MMA_MASK
	.align		4
.L_39:
        /*00e8*/ 	.byte	0x03, 0x50
        /*00ea*/ 	.short	0x0000


	//----- nvinfo : EIATTR_MAXREG_COUNT
	.align		4
        /*00ec*/ 	.byte	0x03, 0x1b
        /*00ee*/ 	.short	0x00ff


	//----- nvinfo : EIATTR_MERCURY_ISA_VERSION
	.align		4
        /*00f0*/ 	.byte	0x03, 0x5f
        /*00f2*/ 	.short	0x0101


	//----- nvinfo : EIATTR_VRC_CTA_INIT_COUNT
	.align		4
        /*00f4*/ 	.byte	0x02, 0x4a
	.zero		1
	.zero		1


	//----- nvinfo : EIATTR_EXIT_INSTR_OFFSETS
	.align		4
        /*00f8*/ 	.byte	0x04, 0x1c
        /*00fa*/ 	.short	(.L_41 - .L_40)


	//   ....[0]....
.L_40:
        /*00fc*/ 	.word	0x00000650


	//   ....[1]....
        /*0100*/ 	.word	0x00000aa0


	//----- nvinfo : EIATTR_CRS_STACK_SIZE
	.align		4
.L_41:
        /*0104*/ 	.byte	0x04, 0x1e
        /*0106*/ 	.short	(.L_43 - .L_42)
.L_42:
        /*0108*/ 	.word	0x00000000


	//----- nvinfo : EIATTR_CBANK_PARAM_SIZE
	.align		4
.L_43:
        /*010c*/ 	.byte	0x03, 0x19
        /*010e*/ 	.short	0x0050


	//----- nvinfo : EIATTR_PARAM_CBANK
	.align		4
        /*0110*/ 	.byte	0x04, 0x0a
        /*0112*/ 	.short	(.L_45 - .L_44)
	.align		4
.L_44:
        /*0114*/ 	.word	index@(.nv.constant0._Z21int8_batchnorm_kernelPKaPKfS2_S2_S2_ffbfPfiiii)
        /*0118*/ 	.short	0x0380
        /*011a*/ 	.short	0x0050


	//----- nvinfo : EIATTR_SW_WAR
	.align		4
.L_45:
        /*011c*/ 	.byte	0x04, 0x36
        /*011e*/ 	.short	(.L_47 - .L_46)
.L_46:
        /*0120*/ 	.word	0x00000008
.L_47:


//--------------------- .nv.callgraph             --------------------------
	.section	.nv.callgraph,"",@"SHT_CUDA_CALLGRAPH"
	.align	4
	.sectionentsize	8
	.align		4
        /*0000*/ 	.word	0x00000000
	.align		4
        /*0004*/ 	.word	0xffffffff
	.align		4
        /*0008*/ 	.word	0x00000000
	.align		4
        /*000c*/ 	.word	0xfffffffe
	.align		4
        /*0010*/ 	.word	0x00000000
	.align		4
        /*0014*/ 	.word	0xfffffffd
	.align		4
        /*0018*/ 	.word	0x00000000
	.align		4
        /*001c*/ 	.word	0xfffffffc


//--------------------- .text._Z21int8_batchnorm_kernelPKaPKfS2_S2_S2_ffbfPfiiii --------------------------
	.section	.text._Z21int8_batchnorm_kernelPKaPKfS2_S2_S2_ffbfPfiiii,"ax",@progbits
	.align	128
        .global         _Z21int8_batchnorm_kernelPKaPKfS2_S2_S2_ffbfPfiiii
        .type           _Z21int8_batchnorm_kernelPKaPKfS2_S2_S2_ffbfPfiiii,@function
        .size           _Z21int8_batchnorm_kernelPKaPKfS2_S2_S2_ffbfPfiiii,(.L_x_13 - _Z21int8_batchnorm_kernelPKaPKfS2_S2_S2_ffbfPfiiii)
        .other          _Z21int8_batchnorm_kernelPKaPKfS2_S2_S2_ffbfPfiiii,@"STO_CUDA_ENTRY STV_DEFAULT"
_Z21int8_batchnorm_kernelPKaPKfS2_S2_S2_ffbfPfiiii:
.text._Z21int8_batchnorm_kernelPKaPKfS2_S2_S2_ffbfPfiiii:
[----:B------:R-:W-:Y:S08]  /*0000*/  LDC R1, c[0x0][0x37c] ;  /* 0x0000df00ff017b82 */ /* 0x000ff00000000800 */
[----:B------:R-:W0:Y:S01]  /*0010*/  LDC.64 R2, c[0x0][0x3c8] ;  /* 0x0000f200ff027b82 */ /* 0x000e220000000a00 */
[----:B------:R-:W0:Y:S01]  /*0020*/  LDCU UR6, c[0x0][0x3c4] ;  /* 0x00007880ff0677ac */ /* 0x000e220008000800 */
[----:B------:R-:W1:Y:S06]  /*0030*/  S2R R14, SR_TID.X ;  /* 0x00000000000e7919 */ /* 0x000e6c0000002100 */
[----:B------:R-:W1:Y:S08]  /*0040*/  S2UR UR4, SR_CTAID.X ;  /* 0x00000000000479c3 */ /* 0x000e700000002500 */
[----:B------:R-:W1:Y:S01]  /*0050*/  LDC R13, c[0x0][0x360] ;  /* 0x0000d800ff0d7b82 */ /* 0x000e620000000800 */
[----:B0-----:R-:W-:-:S02]  /*0060*/  IMAD R6, R2, UR6, RZ ;  /* 0x0000000602067c24 */ /* 0x001fc4000f8e02ff */
[-C--:B------:R-:W-:Y:S02]  /*0070*/  IMAD R4, R2, R3.reuse, RZ ;  /* 0x0000000302047224 */ /* 0x080fe400078e02ff */
[----:B------:R-:W-:-:S03]  /*0080*/  IMAD R6, R6, R3, RZ ;  /* 0x0000000306067224 */ /* 0x000fc600078e02ff */
[----:B------:R-:W-:Y:S02]  /*0090*/  IABS R0, R4 ;  /* 0x0000000400007213 */ /* 0x000fe40000000000 */
[----:B------:R-:W-:Y:S02]  /*00a0*/  IABS R7, R6 ;  /* 0x0000000600077213 */ /* 0x000fe40000000000 */
[----:B------:R-:W0:Y:S01]  /*00b0*/  I2F.RP R12, R0 ;  /* 0x00000000000c7306 */ /* 0x000e220000209400 */
[----:B-1----:R-:W-:Y:S01]  /*00c0*/  IMAD R13, R13, UR4, R14 ;  /* 0x000000040d0d7c24 */ /* 0x002fe2000f8e020e */
[----:B------:R-:W-:Y:S01]  /*00d0*/  IABS R14, R3 ;  /* 0x00000003000e7213 */ /* 0x000fe20000000000 */
[----:B------:R-:W1:Y:S05]  /*00e0*/  LDCU UR4, c[0x0][0x3c0] ;  /* 0x00007800ff0477ac */ /* 0x000e6a0008000800 */
[----:B------:R-:W2:Y:S08]  /*00f0*/  I2F.RP R5, R7 ;  /* 0x0000000700057306 */ /* 0x000eb00000209400 */
[----:B0-----:R-:W0:Y:S08]  /*0100*/  MUFU.RCP R12, R12 ;  /* 0x0000000c000c7308 */ /* 0x001e300000001000 */
[----:B--2---:R-:W2:Y:S01]  /*0110*/  MUFU.RCP R5, R5 ;  /* 0x0000000500057308 */ /* 0x004ea20000001000 */
[----:B0-----:R-:W-:Y:S01]  /*0120*/  VIADD R10, R12, 0xffffffe ;  /* 0x0ffffffe0c0a7836 */ /* 0x001fe20000000000 */
[----:B------:R-:W-:-:S06]  /*0130*/  IABS R12, R13 ;  /* 0x0000000d000c7213 */ /* 0x000fcc0000000000 */
[----:B------:R0:W3:Y:S01]  /*0140*/  F2I.FTZ.U32.TRUNC.NTZ R11, R10 ;  /* 0x0000000a000b7305 */ /* 0x0000e2000021f000 */
[----:B--2---:R-:W-:-:S07]  /*0150*/  VIADD R8, R5, 0xffffffe ;  /* 0x0ffffffe05087836 */ /* 0x004fce0000000000 */
[----:B------:R2:W4:Y:S01]  /*0160*/  F2I.FTZ.U32.TRUNC.NTZ R9, R8 ;  /* 0x0000000800097305 */ /* 0x000522000021f000 */
[----:B0-----:R-:W-:Y:S02]  /*0170*/  HFMA2 R10, -RZ, RZ, 0, 0 ;  /* 0x00000000ff0a7431 */ /* 0x001fe400000001ff */
[----:B---3--:R-:W-:Y:S02]  /*0180*/  IMAD.MOV R15, RZ, RZ, -R11 ;  /* 0x000000ffff0f7224 */ /* 0x008fe400078e0a0b */
[----:B--2---:R-:W-:Y:S02]  /*0190*/  IMAD.MOV.U32 R8, RZ, RZ, RZ ;  /* 0x000000ffff087224 */ /* 0x004fe400078e00ff */
[----:B------:R-:W-:Y:S01]  /*01a0*/  IMAD R15, R15, R0, RZ ;  /* 0x000000000f0f7224 */ /* 0x000fe200078e02ff */
[----:B----4-:R-:W-:-:S03]  /*01b0*/  IADD3 R16, PT, PT, RZ, -R9, RZ ;  /* 0x80000009ff107210 */ /* 0x010fc60007ffe0ff */
[----:B------:R-:W-:-:S04]  /*01c0*/  IMAD.HI.U32 R15, R11, R15, R10 ;  /* 0x0000000f0b0f7227 */ /* 0x000fc800078e000a */
[----:B------:R-:W-:Y:S01]  /*01d0*/  IMAD R5, R16, R7, RZ ;  /* 0x0000000710057224 */ /* 0x000fe200078e02ff */
[----:B------:R-:W-:-:S03]  /*01e0*/  IABS R16, R4 ;  /* 0x0000000400107213 */ /* 0x000fc60000000000 */
[----:B------:R-:W-:Y:S01]  /*01f0*/  IMAD.HI.U32 R9, R9, R5, R8 ;  /* 0x0000000509097227 */ /* 0x000fe200078e0008 */
[----:B------:R-:W-:Y:S02]  /*0200*/  IABS R5, R6 ;  /* 0x0000000600057213 */ /* 0x000fe40000000000 */
[----:B------:R-:W-:Y:S01]  /*0210*/  MOV R8, R12 ;  /* 0x0000000c00087202 */ /* 0x000fe20000000f00 */
[----:B------:R-:W-:Y:S02]  /*0220*/  IMAD.MOV R11, RZ, RZ, -R16 ;  /* 0x000000ffff0b7224 */ /* 0x000fe400078e0a10 */
[----:B------:R-:W-:Y:S02]  /*0230*/  IMAD.MOV R12, RZ, RZ, -R5 ;  /* 0x000000ffff0c7224 */ /* 0x000fe400078e0a05 */
[----:B------:R-:W-:Y:S02]  /*0240*/  IMAD.MOV.U32 R5, RZ, RZ, R14 ;  /* 0x000000ffff057224 */ /* 0x000fe400078e000e */
[----:B------:R-:W-:-:S02]  /*0250*/  IMAD.HI.U32 R9, R9, R8, RZ ;  /* 0x0000000809097227 */ /* 0x000fc400078e00ff */
[----:B------:R-:W0:Y:S02]  /*0260*/  I2F.RP R14, R5 ;  /* 0x00000005000e7306 */ /* 0x000e240000209400 */
[----:B------:R-:W-:Y:S02]  /*0270*/  IMAD R12, R9, R12, R8 ;  /* 0x0000000c090c7224 */ /* 0x000fe400078e0208 */
[----:B------:R-:W-:-:S03]  /*0280*/  IMAD.HI.U32 R10, R15, R8, RZ ;  /* 0x000000080f0a7227 */ /* 0x000fc600078e00ff */
[----:B------:R-:W-:Y:S01]  /*0290*/  ISETP.GT.U32.AND P1, PT, R7, R12, PT ;  /* 0x0000000c0700720c */ /* 0x000fe20003f24070 */
[----:B------:R-:W-:Y:S01]  /*02a0*/  IMAD R17, R10, R11, R8 ;  /* 0x0000000b0a117224 */ /* 0x000fe200078e0208 */
[----:B------:R-:W-:-:S04]  /*02b0*/  LOP3.LUT R10, RZ, R4, RZ, 0x33, !PT ;  /* 0x00000004ff0a7212 */ /* 0x000fc800078e33ff */
[----:B------:R-:W-:Y:S01]  /*02c0*/  ISETP.GT.U32.AND P2, PT, R0, R17, PT ;  /* 0x000000110000720c */ /* 0x000fe20003f44070 */
[----:B0-----:R-:W0:Y:S06]  /*02d0*/  MUFU.RCP R14, R14 ;  /* 0x0000000e000e7308 */ /* 0x001e2c0000001000 */
[----:B------:R-:W-:Y:S02]  /*02e0*/  @!P1 IMAD.IADD R12, R12, 0x1, -R7 ;  /* 0x000000010c0c9824 */ /* 0x000fe400078e0a07 */
[----:B------:R-:W-:Y:S01]  /*02f0*/  @!P1 VIADD R9, R9, 0x1 ;  /* 0x0000000109099836 */ /* 0x000fe20000000000 */
[----:B------:R-:W-:-:S02]  /*0300*/  ISETP.GE.AND P1, PT, R13, RZ, PT ;  /* 0x000000ff0d00720c */ /* 0x000fc40003f26270 */
[----:B------:R-:W-:Y:S02]  /*0310*/  ISETP.GE.U32.AND P0, PT, R12, R7, PT ;  /* 0x000000070c00720c */ /* 0x000fe40003f06070 */
[----:B------:R-:W-:Y:S02]  /*0320*/  LOP3.LUT R7, R13, R6, RZ, 0x3c, !PT ;  /* 0x000000060d077212 */ /* 0x000fe400078e3cff */
[----:B------:R-:W-:Y:S02]  /*0330*/  @!P2 IADD3 R17, PT, PT, R17, -R0, RZ ;  /* 0x800000001111a210 */ /* 0x000fe40007ffe0ff */
[----:B------:R-:W-:Y:S01]  /*0340*/  ISETP.GE.AND P3, PT, R7, RZ, PT ;  /* 0x000000ff0700720c */ /* 0x000fe20003f66270 */
[----:B0-----:R-:W-:Y:S01]  /*0350*/  VIADD R7, R14, 0xffffffe ;  /* 0x0ffffffe0e077836 */ /* 0x001fe20000000000 */
[----:B------:R-:W-:Y:S02]  /*0360*/  ISETP.NE.AND P2, PT, R6, RZ, PT ;  /* 0x000000ff0600720c */ /* 0x000fe40003f45270 */
[----:B------:R-:W-:-:S03]  /*0370*/  ISETP.GT.U32.AND P4, PT, R0, R17, PT ;  /* 0x000000110000720c */ /* 0x000fc60003f84070 */
[----:B------:R-:W0:Y:S01]  /*0380*/  F2I.FTZ.U32.TRUNC.NTZ R7, R7 ;  /* 0x0000000700077305 */ /* 0x000e22000021f000 */
[----:B------:R-:W-:Y:S02]  /*0390*/  @P0 IADD3 R9, PT, PT, R9, 0x1, RZ ;  /* 0x0000000109090810 */ /* 0x000fe40007ffe0ff */
[----:B------:R-:W-:-:S03]  /*03a0*/  ISETP.NE.AND P0, PT, R4, RZ, PT ;  /* 0x000000ff0400720c */ /* 0x000fc60003f05270 */
[----:B------:R-:W-:Y:S02]  /*03b0*/  @!P3 IMAD.MOV R9, RZ, RZ, -R9 ;  /* 0x000000ffff09b224 */ /* 0x000fe400078e0a09 */
[----:B------:R-:W-:Y:S02]  /*03c0*/  @!P2 LOP3.LUT R9, RZ, R6, RZ, 0x33, !PT ;  /* 0x00000006ff09a212 */ /* 0x000fe400078e33ff */
[----:B------:R-:W-:-:S03]  /*03d0*/  @!P4 IMAD.IADD R17, R17, 0x1, -R0 ;  /* 0x000000011111c824 */ /* 0x000fc600078e0a00 */
[----:B------:R-:W-:Y:S02]  /*03e0*/  IMAD.MOV R12, RZ, RZ, -R9 ;  /* 0x000000ffff0c7224 */ /* 0x000fe400078e0a09 */
[----:B------:R-:W-:Y:S01]  /*03f0*/  @!P1 IMAD.MOV R17, RZ, RZ, -R17 ;  /* 0x000000ffff119224 */ /* 0x000fe200078e0a11 */
[----:B0-----:R-:W-:Y:S01]  /*0400*/  IADD3 R14, PT, PT, RZ, -R7, RZ ;  /* 0x80000007ff0e7210 */ /* 0x001fe20007ffe0ff */
[----:B------:R-:W-:Y:S01]  /*0410*/  IMAD R13, R6, R12, R13 ;  /* 0x0000000c060d7224 */ /* 0x000fe200078e020d */
[----:B------:R-:W-:Y:S02]  /*0420*/  MOV R6, RZ ;  /* 0x000000ff00067202 */ /* 0x000fe40000000f00 */
[----:B------:R-:W-:Y:S01]  /*0430*/  SEL R12, R10, R17, !P0 ;  /* 0x000000110a0c7207 */ /* 0x000fe20004000000 */
[----:B------:R-:W-:Y:S01]  /*0440*/  IMAD R17, R14, R5, RZ ;  /* 0x000000050e117224 */ /* 0x000fe200078e02ff */
[----:B------:R-:W-:Y:S02]  /*0450*/  IABS R16, R13 ;  /* 0x0000000d00107213 */ /* 0x000fe40000000000 */
[----:B------:R-:W-:Y:S01]  /*0460*/  IABS R18, R12 ;  /* 0x0000000c00127213 */ /* 0x000fe20000000000 */
[----:B------:R-:W-:Y:S01]  /*0470*/  IMAD.HI.U32 R7, R7, R17, R6 ;  /* 0x0000001107077227 */ /* 0x000fe200078e0006 */
[----:B------:R-:W-:-:S02]  /*0480*/  LOP3.LUT R4, R13, R4, RZ, 0x3c, !PT ;  /* 0x000000040d047212 */ /* 0x000fc400078e3cff */
[-C--:B------:R-:W-:Y:S01]  /*0490*/  LOP3.LUT R12, R12, R3.reuse, RZ, 0x3c, !PT ;  /* 0x000000030c0c7212 */ /* 0x080fe200078e3cff */
[----:B------:R-:W-:Y:S01]  /*04a0*/  IMAD.HI.U32 R6, R15, R16, RZ ;  /* 0x000000100f067227 */ /* 0x000fe200078e00ff */
[----:B------:R-:W-:Y:S02]  /*04b0*/  ISETP.GE.AND P2, PT, R4, RZ, PT ;  /* 0x000000ff0400720c */ /* 0x000fe40003f46270 */
[----:B------:R-:W-:Y:S01]  /*04c0*/  LOP3.LUT R13, RZ, R3, RZ, 0x33, !PT ;  /* 0x00000003ff0d7212 */ /* 0x000fe200078e33ff */
[----:B------:R-:W-:Y:S02]  /*04d0*/  IMAD R11, R6, R11, R16 ;  /* 0x0000000b060b7224 */ /* 0x000fe400078e0210 */
[----:B------:R-:W-:-:S03]  /*04e0*/  IMAD.HI.U32 R14, R7, R18, RZ ;  /* 0x00000012070e7227 */ /* 0x000fc600078e00ff */
[----:B------:R-:W-:Y:S01]  /*04f0*/  ISETP.GT.U32.AND P6, PT, R0, R11, PT ;  /* 0x0000000b0000720c */ /* 0x000fe20003fc4070 */
[----:B------:R-:W-:-:S04]  /*0500*/  IMAD.MOV R16, RZ, RZ, -R14 ;  /* 0x000000ffff107224 */ /* 0x000fc800078e0a0e */
[----:B------:R-:W-:-:S05]  /*0510*/  IMAD R16, R5, R16, R18 ;  /* 0x0000001005107224 */ /* 0x000fca00078e0212 */
[----:B------:R-:W-:-:S03]  /*0520*/  ISETP.GT.U32.AND P4, PT, R5, R16, PT ;  /* 0x000000100500720c */ /* 0x000fc60003f84070 */
[----:B------:R-:W-:Y:S02]  /*0530*/  @!P6 IMAD.IADD R11, R11, 0x1, -R0 ;  /* 0x000000010b0be824 */ /* 0x000fe400078e0a00 */
[----:B------:R-:W-:-:S03]  /*0540*/  @!P6 VIADD R6, R6, 0x1 ;  /* 0x000000010606e836 */ /* 0x000fc60000000000 */
[----:B------:R-:W-:-:S05]  /*0550*/  ISETP.GE.U32.AND P5, PT, R11, R0, PT ;  /* 0x000000000b00720c */ /* 0x000fca0003fa6070 */
[-C--:B------:R-:W-:Y:S02]  /*0560*/  @!P4 IADD3 R16, PT, PT, R16, -R5.reuse, RZ ;  /* 0x800000051010c210 */ /* 0x080fe40007ffe0ff */
[----:B------:R-:W-:Y:S02]  /*0570*/  @!P4 IADD3 R14, PT, PT, R14, 0x1, RZ ;  /* 0x000000010e0ec810 */ /* 0x000fe40007ffe0ff */
[----:B------:R-:W-:-:S04]  /*0580*/  ISETP.GE.U32.AND P3, PT, R16, R5, PT ;  /* 0x000000051000720c */ /* 0x000fc80003f66070 */
[----:B------:R-:W-:Y:S01]  /*0590*/  @P5 VIADD R6, R6, 0x1 ;  /* 0x0000000106065836 */ /* 0x000fe20000000000 */
[----:B------:R-:W-:-:S03]  /*05a0*/  ISETP.GE.AND P5, PT, R12, RZ, PT ;  /* 0x000000ff0c00720c */ /* 0x000fc60003fa6270 */
[----:B------:R-:W-:Y:S01]  /*05b0*/  @!P2 IMAD.MOV R6, RZ, RZ, -R6 ;  /* 0x000000ffff06a224 */ /* 0x000fe200078e0a06 */
[----:B------:R-:W-:-:S04]  /*05c0*/  ISETP.NE.AND P2, PT, R3, RZ, PT ;  /* 0x000000ff0300720c */ /* 0x000fc80003f45270 */
[----:B------:R-:W-:Y:S01]  /*05d0*/  @P3 VIADD R14, R14, 0x1 ;  /* 0x000000010e0e3836 */ /* 0x000fe20000000000 */
[----:B------:R-:W-:-:S04]  /*05e0*/  SEL R4, R10, R6, !P0 ;  /* 0x000000060a047207 */ /* 0x000fc80004000000 */
[----:B------:R-:W-:Y:S02]  /*05f0*/  @!P5 IADD3 R14, PT, PT, -R14, RZ, RZ ;  /* 0x000000ff0e0ed210 */ /* 0x000fe40007ffe1ff */
[----:B------:R-:W-:Y:S02]  /*0600*/  ISETP.GE.AND P0, PT, R4, UR6, PT ;  /* 0x0000000604007c0c */ /* 0x000fe4000bf06270 */
[----:B------:R-:W-:Y:S02]  /*0610*/  SEL R15, R13, R14, !P2 ;  /* 0x0000000e0d0f7207 */ /* 0x000fe40005000000 */
[----:B-1----:R-:W-:-:S04]  /*0620*/  ISETP.GE.OR P0, PT, R9, UR4, P0 ;  /* 0x0000000409007c0c */ /* 0x002fc80008706670 */
[----:B------:R-:W-:-:S04]  /*0630*/  ISETP.GE.OR P0, PT, R15, R2, P0 ;  /* 0x000000020f00720c */ /* 0x000fc80000706670 */
[----:B------:R-:W-:-:S13]  /*0640*/  ISETP.LT.OR P0, PT, R3, RZ, P0 ;  /* 0x000000ff0300720c */ /* 0x000fda0000701670 */
[----:B------:R-:W-:Y:S05]  /*0650*/  @P0 EXIT ;  /* 0x000000000000094d */ /* 0x000fea0003800000 */
[----:B------:R-:W-:Y:S01]  /*0660*/  IMAD.HI.U32 R7, R7, R8, RZ ;  /* 0x0000000807077227 */ /* 0x000fe200078e00ff */
[----:B------:R-:W0:Y:S01]  /*0670*/  LDC.64 R10, c[0x0][0x3a0] ;  /* 0x0000e800ff0a7b82 */ /* 0x000e220000000a00 */
[----:B------:R-:W1:Y:S02]  /*0680*/  LDCU.64 UR4, c[0x0][0x358] ;  /* 0x00006b00ff0477ac */ /* 0x000e640008000a00 */
[----:B------:R-:W-:Y:S01]  /*0690*/  IMAD.MOV R7, RZ, RZ, -R7 ;  /* 0x000000ffff077224 */ /* 0x000fe200078e0a07 */
[----:B------:R-:W2:Y:S01]  /*06a0*/  LDCU.64 UR8, c[0x0][0x380] ;  /* 0x00007000ff0877ac */ /* 0x000ea20008000a00 */
[----:B------:R-:W-:Y:S02]  /*06b0*/  IMAD R9, R9, UR6, R4 ;  /* 0x0000000609097c24 */ /* 0x000fe4000f8e0204 */
[----:B------:R-:W-:Y:S01]  /*06c0*/  IMAD R8, R5, R7, R8 ;  /* 0x0000000705087224 */ /* 0x000fe200078e0208 */
[----:B------:R-:W3:Y:S01]  /*06d0*/  LDCU UR6, c[0x0][0x3a8] ;  /* 0x00007500ff0677ac */ /* 0x000ee20008000800 */
[----:B------:R-:W-:-:S03]  /*06e0*/  IMAD R9, R9, R2, R15 ;  /* 0x0000000209097224 */ /* 0x000fc600078e020f */
[----:B------:R-:W-:Y:S01]  /*06f0*/  ISETP.GT.U32.AND P0, PT, R5, R8, PT ;  /* 0x000000080500720c */ /* 0x000fe20003f04070 */
[----:B0-----:R-:W-:-:S12]  /*0700*/  IMAD.WIDE R10, R4, 0x4, R10 ;  /* 0x00000004040a7825 */ /* 0x001fd800078e020a */
[----:B------:R-:W-:Y:S01]  /*0710*/  @!P0 IMAD.IADD R8, R8, 0x1, -R5 ;  /* 0x0000000108088824 */ /* 0x000fe200078e0a05 */
[----:B-1----:R-:W3:Y:S04]  /*0720*/  LDG.E R10, desc[UR4][R10.64] ;  /* 0x000000040a0a7981 */ /* 0x002ee8000c1e1900 */
[----:B------:R-:W-:-:S13]  /*0730*/  ISETP.GT.U32.AND P0, PT, R5, R8, PT ;  /* 0x000000080500720c */ /* 0x000fda0003f04070 */
[----:B------:R-:W-:-:S05]  /*0740*/  @!P0 IADD3 R8, PT, PT, R8, -R5, RZ ;  /* 0x8000000508088210 */ /* 0x000fca0007ffe0ff */
[----:B------:R-:W-:-:S05]  /*0750*/  @!P1 IMAD.MOV R8, RZ, RZ, -R8 ;  /* 0x000000ffff089224 */ /* 0x000fca00078e0a08 */
[----:B------:R-:W-:-:S05]  /*0760*/  SEL R8, R13, R8, !P2 ;  /* 0x000000080d087207 */ /* 0x000fca0005000000 */
[----:B------:R-:W-:Y:S02]  /*0770*/  IMAD R3, R9, R3, R8 ;  /* 0x0000000309037224 */ /* 0x000fe400078e0208 */
[----:B------:R-:W0:Y:S03]  /*0780*/  LDC.64 R8, c[0x0][0x398] ;  /* 0x0000e600ff087b82 */ /* 0x000e260000000a00 */
[----:B--2---:R-:W-:-:S04]  /*0790*/  IADD3 R12, P0, PT, R3, UR8, RZ ;  /* 0x00000008030c7c10 */ /* 0x004fc8000ff1e0ff */
[----:B------:R-:W-:-:S05]  /*07a0*/  LEA.HI.X.SX32 R13, R3, UR9, 0x1, P0 ;  /* 0x00000009030d7c11 */ /* 0x000fca00080f0eff */
[----:B------:R-:W2:Y:S01]  /*07b0*/  LDG.E.S8 R6, desc[UR4][R12.64] ;  /* 0x000000040c067981 */ /* 0x000ea2000c1e1300 */
[----:B0-----:R-:W-:-:S05]  /*07c0*/  IMAD.WIDE R8, R4, 0x4, R8 ;  /* 0x0000000404087825 */ /* 0x001fca00078e0208 */
[----:B------:R0:W5:Y:S01]  /*07d0*/  LDG.E R5, desc[UR4][R8.64] ;  /* 0x0000000408057981 */ /* 0x000162000c1e1900 */
[----:B------:R-:W-:Y:S01]  /*07e0*/  BSSY.RECONVERGENT B0, `(.L_x_0) ;  /* 0x000000f000007945 */ /* 0x000fe20003800200 */
[----:B---3--:R-:W-:-:S04]  /*07f0*/  FADD R7, R10, UR6 ;  /* 0x000000060a077e21 */ /* 0x008fc80008000000 */
[----:B------:R-:W-:Y:S01]  /*0800*/  VIADD R0, R7, 0xf3000000 ;  /* 0xf300000007007836 */ /* 0x000fe20000000000 */
[----:B------:R0:W1:Y:S04]  /*0810*/  MUFU.RSQ R2, R7 ;  /* 0x0000000700027308 */ /* 0x0000680000001400 */
[----:B------:R-:W-:-:S04]  /*0820*/  ISETP.GT.U32.AND P0, PT, R0, 0x727fffff, PT ;  /* 0x727fffff0000780c */ /* 0x000fc80003f04070 */
[----:B--2---:R-:W2:Y:S09]  /*0830*/  I2F.S16 R6, R6 ;  /* 0x0000000600067306 */ /* 0x004eb20000101400 */
[----:B01----:R-:W-:Y:S05]  /*0840*/  @!P0 BRA `(.L_x_1) ;  /* 0x0000000000108947 */ /* 0x003fea0003800000 */
[----:B------:R-:W-:-:S07]  /*0850*/  MOV R11, 0x870 ;  /* 0x00000870000b7802 */ /* 0x000fce0000000f00 */
[----:B--2--5:R-:W-:Y:S05]  /*0860*/  CALL.REL.NOINC `($__internal_1_$__cuda_sm20_sqrt_rn_f32_slowpath) ;  /* 0x0000000400607944 */ /* 0x024fea0003c00000 */
[----:B------:R-:W-:Y:S01]  /*0870*/  MOV R0, R2 ;  /* 0x0000000200007202 */ /* 0x000fe20000000f00 */
[----:B------:R-:W-:Y:S06]  /*0880*/  BRA `(.L_x_2) ;  /* 0x0000000000107947 */ /* 0x000fec0003800000 */
.L_x_1:
[----:B------:R-:W-:Y:S01]  /*0890*/  FMUL.FTZ R0, R7, R2 ;  /* 0x0000000207007220 */ /* 0x000fe20000410000 */
[----:B------:R-:W-:-:S03]  /*08a0*/  FMUL.FTZ R2, R2, 0.5 ;  /* 0x3f00000002027820 */ /* 0x000fc60000410000 */
[----:B------:R-:W-:-:S04]  /*08b0*/  FFMA R7, -R0, R0, R7 ;  /* 0x0000000000077223 */ /* 0x000fc80000000107 */
[----:B------:R-:W-:-:S07]  /*08c0*/  FFMA R0, R7, R2, R0 ;  /* 0x0000000207007223 */ /* 0x000fce0000000000 */
.L_x_2:
[----:B------:R-:W-:Y:S05]  /*08d0*/  BSYNC.RECONVERGENT B0 ;  /* 0x0000000000007941 */ /* 0x000fea0003800200 */
.L_x_0:
[----:B------:R-:W-:Y:S01]  /*08e0*/  VIADD R2, R0, 0x1800000 ;  /* 0x0180000000027836 */ /* 0x000fe20000000000 */
[----:B------:R-:W-:Y:S04]  /*08f0*/  BSSY.RECONVERGENT B0, `(.L_x_3) ;  /* 0x000000c000007945 */ /* 0x000fe80003800200 */
[----:B------:R-:W-:-:S04]  /*0900*/  LOP3.LUT R2, R2, 0x7f800000, RZ, 0xc0, !PT ;  /* 0x7f80000002027812 */ /* 0x000fc800078ec0ff */
[----:B------:R-:W-:-:S13]  /*0910*/  ISETP.GT.U32.AND P0, PT, R2, 0x1ffffff, PT ;  /* 0x01ffffff0200780c */ /* 0x000fda0003f04070 */
[----:B------:R-:W-:Y:S05]  /*0920*/  @P0 BRA `(.L_x_4) ;  /* 0x0000000000100947 */ /* 0x000fea0003800000 */
[----:B------:R-:W-:-:S07]  /*0930*/  MOV R8, 0x950 ;  /* 0x0000095000087802 */ /* 0x000fce0000000f00 */
[----:B--2--5:R-:W-:Y:S05]  /*0940*/  CALL.REL.NOINC `($__internal_0_$__cuda_sm20_rcp_rn_f32_slowpath) ;  /* 0x0000000000587944 */ /* 0x024fea0003c00000 */
[----:B------:R-:W-:Y:S01]  /*0950*/  MOV R2, R7 ;  /* 0x0000000700027202 */ /* 0x000fe20000000f00 */
[----:B------:R-:W-:Y:S06]  /*0960*/  BRA `(.L_x_5) ;  /* 0x0000000000107947 */ /* 0x000fec0003800000 */
.L_x_4:
[----:B------:R-:W0:Y:S02]  /*0970*/  MUFU.RCP R7, R0 ;  /* 0x0000000000077308 */ /* 0x000e240000001000 */
[----:B0-----:R-:W-:-:S04]  /*0980*/  FFMA R2, R7, R0, -1 ;  /* 0xbf80000007027423 */ /* 0x001fc80000000000 */
[----:B------:R-:W-:-:S04]  /*0990*/  FADD.FTZ R2, -R2, -RZ ;  /* 0x800000ff02027221 */ /* 0x000fc80000010100 */
[----:B------:R-:W-:-:S07]  /*09a0*/  FFMA R2, R7, R2, R7 ;  /* 0x0000000207027223 */ /* 0x000fce0000000007 */
.L_x_5:
[----:B------:R-:W-:Y:S05]  /*09b0*/  BSYNC.RECONVERGENT B0 ;  /* 0x0000000000007941 */ /* 0x000fea0003800200 */
.L_x_3:
[----:B------:R-:W0:Y:S01]  /*09c0*/  LDC.64 R8, c[0x0][0x388] ;  /* 0x0000e200ff087b82 */ /* 0x000e220000000a00 */
[----:B------:R-:W1:Y:S07]  /*09d0*/  LDCU UR6, c[0x0][0x3b4] ;  /* 0x00007680ff0677ac */ /* 0x000e6e0008000800 */
[----:B------:R-:W3:Y:S08]  /*09e0*/  LDC.64 R10, c[0x0][0x390] ;  /* 0x0000e400ff0a7b82 */ /* 0x000ef00000000a00 */
[----:B------:R-:W4:Y:S01]  /*09f0*/  LDC.64 R12, c[0x0][0x3b8] ;  /* 0x0000ee00ff0c7b82 */ /* 0x000f220000000a00 */
[----:B0-----:R-:W-:-:S06]  /*0a00*/  IMAD.WIDE R8, R4, 0x4, R8 ;  /* 0x0000000404087825 */ /* 0x001fcc00078e0208 */
[----:B------:R-:W4:Y:S01]  /*0a10*/  LDG.E R9, desc[UR4][R8.64] ;  /* 0x0000000408097981 */ /* 0x000f22000c1e1900 */
[----:B---3--:R-:W-:-:S06]  /*0a20*/  IMAD.WIDE R10, R4, 0x4, R10 ;  /* 0x00000004040a7825 */ /* 0x008fcc00078e020a */
[----:B------:R-:W4:Y:S01]  /*0a30*/  LDG.E R11, desc[UR4][R10.64] ;  /* 0x000000040a0b7981 */ /* 0x000f22000c1e1900 */
[----:B--2--5:R-:W-:-:S04]  /*0a40*/  FADD R5, R6, -R5 ;  /* 0x8000000506057221 */ /* 0x024fc80000000000 */
[----:B------:R-:W-:-:S04]  /*0a50*/  FMUL R2, R5, R2 ;  /* 0x0000000205027220 */ /* 0x000fc80000400000 */
[----:B----4-:R-:W-:Y:S01]  /*0a60*/  FFMA R0, R2, R9, R11 ;  /* 0x0000000902007223 */ /* 0x010fe2000000000b */
[----:B------:R-:W-:-:S04]  /*0a70*/  IMAD.WIDE R2, R3, 0x4, R12 ;  /* 0x0000000403027825 */ /* 0x000fc800078e020c */
[----:B-1----:R-:W-:-:S05]  /*0a80*/  FMUL R5, R0, UR6 ;  /* 0x0000000600057c20 */ /* 0x002fca0008400000 */
[----:B------:R-:W-:Y:S01]  /*0a90*/  STG.E desc[UR4][R2.64], R5 ;  /* 0x0000000502007986 */ /* 0x000fe2000c101904 */
[----:B------:R-:W-:Y:S05]  /*0aa0*/  EXIT ;  /* 0x000000000000794d */ /* 0x000fea0003800000 */
        .weak           $__internal_0_$__cuda_sm20_rcp_rn_f32_slowpath
        .type           $__internal_0_$__cuda_sm20_rcp_rn_f32_slowpath,@function
        .size           $__internal_0_$__cuda_sm20_rcp_rn_f32_slowpath,($__internal_1_$__cuda_sm20_sqrt_rn_f32_slowpath - $__internal_0_$__cuda_sm20_rcp_rn_f32_slowpath)
$__internal_0_$__cuda_sm20_rcp_rn_f32_slowpath:
[----:B------:R-:W-:Y:S01]  /*0ab0*/  IMAD.SHL.U32 R2, R0, 0x2, RZ ;  /* 0x0000000200027824 */ /* 0x000fe200078e00ff */
[----:B------:R-:W-:Y:S04]  /*0ac0*/  BSSY.RECONVERGENT B1, `(.L_x_6) ;  /* 0x0000030000017945 */ /* 0x000fe80003800200 */
[----:B------:R-:W-:-:S04]  /*0ad0*/  SHF.R.U32.HI R11, RZ, 0x18, R2 ;  /* 0x00000018ff0b7819 */ /* 0x000fc80000011602 */
[----:B------:R-:W-:-:S13]  /*0ae0*/  ISETP.NE.U32.AND P0, PT, R11, RZ, PT ;  /* 0x000000ff0b00720c */ /* 0x000fda0003f05070 */
[----:B------:R-:W-:Y:S05]  /*0af0*/  @P0 BRA `(.L_x_7) ;  /* 0x0000000000280947 */ /* 0x000fea0003800000 */
[----:B------:R-:W-:-:S04]  /*0b00*/  SHF.L.U32 R2, R0, 0x1, RZ ;  /* 0x0000000100027819 */ /* 0x000fc800000006ff */
[----:B------:R-:W-:-:S13]  /*0b10*/  ISETP.NE.AND P0, PT, R2, RZ, PT ;  /* 0x000000ff0200720c */ /* 0x000fda0003f05270 */
[----:B------:R-:W-:Y:S01]  /*0b20*/  @P0 FFMA R9, R0, 1.84467440737095516160e+19, RZ ;  /* 0x5f80000000090823 */ /* 0x000fe200000000ff */
[----:B------:R-:W-:Y:S08]  /*0b30*/  @!P0 MUFU.RCP R7, R0 ;  /* 0x0000000000078308 */ /* 0x000ff00000001000 */
[----:B------:R-:W0:Y:S02]  /*0b40*/  @P0 MUFU.RCP R2, R9 ;  /* 0x0000000900020308 */ /* 0x000e240000001000 */
[----:B0-----:R-:W-:-:S04]  /*0b50*/  @P0 FFMA R10, R9, R2, -1 ;  /* 0xbf800000090a0423 */ /* 0x001fc80000000002 */
[----:B------:R-:W-:-:S04]  /*0b60*/  @P0 FADD.FTZ R11, -R10, -RZ ;  /* 0x800000ff0a0b0221 */ /* 0x000fc80000010100 */
[----:B------:R-:W-:-:S04]  /*0b70*/  @P0 FFMA R2, R2, R11, R2 ;  /* 0x0000000b02020223 */ /* 0x000fc80000000002 */
[----:B------:R-:W-:Y:S01]  /*0b80*/  @P0 FFMA R7, R2, 1.84467440737095516160e+19, RZ ;  /* 0x5f80000002070823 */ /* 0x000fe200000000ff */
[----:B------:R-:W-:Y:S06]  /*0b90*/  BRA `(.L_x_8) ;  /* 0x0000000000887947 */ /* 0x000fec0003800000 */
.L_x_7:
[----:B------:R-:W-:-:S05]  /*0ba0*/  VIADD R13, R11, 0xffffff03 ;  /* 0xffffff030b0d7836 */ /* 0x000fca0000000000 */
[----:B------:R-:W-:-:S13]  /*0bb0*/  ISETP.GT.U32.AND P0, PT, R13, 0x1, PT ;  /* 0x000000010d00780c */ /* 0x000fda0003f04070 */
[----:B------:R-:W-:Y:S05]  /*0bc0*/  @P0 BRA `(.L_x_9) ;  /* 0x0000000000780947 */ /* 0x000fea0003800000 */
[----:B------:R-:W-:Y:S01]  /*0bd0*/  LOP3.LUT R2, R0, 0x7fffff, RZ, 0xc0, !PT ;  /* 0x007fffff00027812 */ /* 0x000fe200078ec0ff */
[----:B------:R-:W-:-:S03]  /*0be0*/  HFMA2 R12, -RZ, RZ, 0, 1.78813934326171875e-07 ;  /* 0x00000003ff0c7431 */ /* 0x000fc600000001ff */
[----:B------:R-:W-:-:S04]  /*0bf0*/  LOP3.LUT R2, R2, 0x3f800000, RZ, 0xfc, !PT ;  /* 0x3f80000002027812 */ /* 0x000fc800078efcff */
[----:B------:R-:W0:Y:S01]  /*0c00*/  MUFU.RCP R7, R2 ;  /* 0x0000000200077308 */ /* 0x000e220000001000 */
[----:B------:R-:W-:Y:S01]  /*0c10*/  SHF.L.U32 R12, R12, R13, RZ ;  /* 0x0000000d0c0c7219 */ /* 0x000fe200000006ff */
[----:B0-----:R-:W-:-:S04]  /*0c20*/  FFMA R9, R2, R7, -1 ;  /* 0xbf80000002097423 */ /* 0x001fc80000000007 */
[----:B------:R-:W-:-:S04]  /*0c30*/  FADD.FTZ R10, -R9, -RZ ;  /* 0x800000ff090a7221 */ /* 0x000fc80000010100 */
[CCC-:B------:R-:W-:Y:S01]  /*0c40*/  FFMA.RM R9, R7.reuse, R10.reuse, R7.reuse ;  /* 0x0000000a07097223 */ /* 0x1c0fe20000004007 */
[----:B------:R-:W-:-:S04]  /*0c50*/  FFMA.RP R10, R7, R10, R7 ;  /* 0x0000000a070a7223 */ /* 0x000fc80000008007 */
[C---:B------:R-:W-:Y:S02]  /*0c60*/  LOP3.LUT R7, R9.reuse, 0x7fffff, RZ, 0xc0, !PT ;  /* 0x007fffff09077812 */ /* 0x040fe400078ec0ff */
[----:B------:R-:W-:Y:S02]  /*0c70*/  FSETP.NEU.FTZ.AND P0, PT, R9, R10, PT ;  /* 0x0000000a0900720b */ /* 0x000fe40003f1d000 */
[----:B------:R-:W-:Y:S02]  /*0c80*/  LOP3.LUT R7, R7, 0x800000, RZ, 0xfc, !PT ;  /* 0x0080000007077812 */ /* 0x000fe400078efcff */
[----:B------:R-:W-:Y:S02]  /*0c90*/  SEL R9, RZ, 0xffffffff, !P0 ;  /* 0xffffffffff097807 */ /* 0x000fe40004000000 */
[----:B------:R-:W-:-:S03]  /*0ca0*/  LOP3.LUT R12, R12, R7, RZ, 0xc0, !PT ;  /* 0x000000070c0c7212 */ /* 0x000fc600078ec0ff */
[----:B------:R-:W-:Y:S01]  /*0cb0*/  IMAD.MOV R2, RZ, RZ, -R9 ;  /* 0x000000ffff027224 */ /* 0x000fe200078e0a09 */
[----:B------:R-:W-:-:S04]  /*0cc0*/  SHF.R.U32.HI R12, RZ, R13, R12 ;  /* 0x0000000dff0c7219 */ /* 0x000fc8000001160c */
[----:B------:R-:W-:Y:S02]  /*0cd0*/  LOP3.LUT P1, RZ, R2, R13, R7, 0xf8, !PT ;  /* 0x0000000d02ff7212 */ /* 0x000fe4000782f807 */
[C---:B------:R-:W-:Y:S02]  /*0ce0*/  LOP3.LUT P0, RZ, R12.reuse, 0x1, RZ, 0xc0, !PT ;  /* 0x000000010cff7812 */ /* 0x040fe4000780c0ff */
[----:B------:R-:W-:-:S04]  /*0cf0*/  LOP3.LUT P2, RZ, R12, 0x2, RZ, 0xc0, !PT ;  /* 0x000000020cff7812 */ /* 0x000fc8000784c0ff */
[----:B------:R-:W-:Y:S02]  /*0d00*/  PLOP3.LUT P0, PT, P0, P1, P2, 0xe0, 0x0 ;  /* 0x000000000000781c */ /* 0x000fe40000703c20 */
[----:B------:R-:W-:Y:S02]  /*0d10*/  LOP3.LUT P1, RZ, R0, 0x7fffff, RZ, 0xc0, !PT ;  /* 0x007fffff00ff7812 */ /* 0x000fe4000782c0ff */
[----:B------:R-:W-:-:S04]  /*0d20*/  SEL R2, RZ, 0x1, !P0 ;  /* 0x00000001ff027807 */ /* 0x000fc80004000000 */
[----:B------:R-:W-:-:S04]  /*0d30*/  IADD3 R2, PT, PT, -R2, RZ, RZ ;  /* 0x000000ff02027210 */ /* 0x000fc80007ffe1ff */
[----:B------:R-:W-:Y:S01]  /*0d40*/  ISETP.GE.AND P0, PT, R2, RZ, PT ;  /* 0x000000ff0200720c */ /* 0x000fe20003f06270 */
[----:B------:R-:W-:-:S05]  /*0d50*/  VIADD R2, R11, 0xffffff04 ;  /* 0xffffff040b027836 */ /* 0x000fca0000000000 */
[----:B------:R-:W-:-:S07]  /*0d60*/  SHF.R.U32.HI R7, RZ, R2, R7 ;  /* 0x00000002ff077219 */ /* 0x000fce0000011607 */
[----:B------:R-:W-:-:S05]  /*0d70*/  @!P0 IADD3 R7, PT, PT, R7, 0x1, RZ ;  /* 0x0000000107078810 */ /* 0x000fca0007ffe0ff */
[----:B------:R-:W-:-:S05]  /*0d80*/  @!P1 IMAD.SHL.U32 R7, R7, 0x2, RZ ;  /* 0x0000000207079824 */ /* 0x000fca00078e00ff */
[----:B------:R-:W-:Y:S01]  /*0d90*/  LOP3.LUT R7, R7, 0x80000000, R0, 0xf8, !PT ;  /* 0x8000000007077812 */ /* 0x000fe200078ef800 */
[----:B------:R-:W-:Y:S06]  /*0da0*/  BRA `(.L_x_8) ;  /* 0x0000000000047947 */ /* 0x000fec0003800000 */
.L_x_9:
[----:B------:R0:W1:Y:S02]  /*0db0*/  MUFU.RCP R7, R0 ;  /* 0x0000000000077308 */ /* 0x0000640000001000 */
.L_x_8:
[----:B------:R-:W-:Y:S05]  /*0dc0*/  BSYNC.RECONVERGENT B1 ;  /* 0x0000000000017941 */ /* 0x000fea0003800200 */
.L_x_6:
[----:B------:R-:W-:-:S04]  /*0dd0*/  MOV R9, 0x0 ;  /* 0x0000000000097802 */ /* 0x000fc80000000f00 */
[----:B01----:R-:W-:Y:S05]  /*0de0*/  RET.REL.NODEC R8 `(_Z21int8_batchnorm_kernelPKaPKfS2_S2_S2_ffbfPfiiii) ;  /* 0xfffffff008847950 */ /* 0x003fea0003c3ffff */
        .weak           $__internal_1_$__cuda_sm20_sqrt_rn_f32_slowpath
        .type           $__internal_1_$__cuda_sm20_sqrt_rn_f32_slowpath,@function
        .size           $__internal_1_$__cuda_sm20_sqrt_rn_f32_slowpath,(.L_x_13 - $__internal_1_$__cuda_sm20_sqrt_rn_f32_slowpath)
$__internal_1_$__cuda_sm20_sqrt_rn_f32_slowpath:
[----:B------:R-:W-:-:S13]  /*0df0*/  LOP3.LUT P0, RZ, R7, 0x7fffffff, RZ, 0xc0, !PT ;  /* 0x7fffffff07ff7812 */ /* 0x000fda000780c0ff */
[----:B------:R-:W-:Y:S01]  /*0e00*/  @!P0 IMAD.MOV.U32 R2, RZ, RZ, R7 ;  /* 0x000000ffff028224 */ /* 0x000fe200078e0007 */
[----:B------:R-:W-:Y:S06]  /*0e10*/  @!P0 BRA `(.L_x_10) ;  /* 0x0000000000448947 */ /* 0x000fec0003800000 */
[----:B------:R-:W-:Y:S02]  /*0e20*/  FSETP.GEU.FTZ.AND P0, PT, R7, RZ, PT ;  /* 0x000000ff0700720b */ /* 0x000fe40003f1e000 */
[----:B------:R-:W-:-:S11]  /*0e30*/  MOV R0, R7 ;  /* 0x0000000700007202 */ /* 0x000fd60000000f00 */
[----:B------:R-:W-:Y:S01]  /*0e40*/  @!P0 IMAD.MOV.U32 R2, RZ, RZ, 0x7fffffff ;  /* 0x7fffffffff028424 */ /* 0x000fe200078e00ff */
[----:B------:R-:W-:Y:S06]  /*0e50*/  @!P0 BRA `(.L_x_10) ;  /* 0x0000000000348947 */ /* 0x000fec0003800000 */
[----:B------:R-:W-:-:S13]  /*0e60*/  FSETP.GTU.FTZ.AND P0, PT, |R0|, +INF , PT ;  /* 0x7f8000000000780b */ /* 0x000fda0003f1c200 */
[----:B------:R-:W-:Y:S01]  /*0e70*/  @P0 FADD.FTZ R2, R0, 1 ;  /* 0x3f80000000020421 */ /* 0x000fe20000010000 */
[----:B------:R-:W-:Y:S06]  /*0e80*/  @P0 BRA `(.L_x_10) ;  /* 0x0000000000280947 */ /* 0x000fec0003800000 */
[----:B------:R-:W-:-:S13]  /*0e90*/  FSETP.NEU.FTZ.AND P0, PT, |R0|, +INF , PT ;  /* 0x7f8000000000780b */ /* 0x000fda0003f1d200 */
[----:B------:R-:W-:-:S04]  /*0ea0*/  @P0 FFMA R7, R0, 1.84467440737095516160e+19, RZ ;  /* 0x5f80000000070823 */ /* 0x000fc800000000ff */
[----:B------:R-:W0:Y:S02]  /*0eb0*/  @P0 MUFU.RSQ R2, R7 ;  /* 0x0000000700020308 */ /* 0x000e240000001400 */
[----:B0-----:R-:W-:Y:S01]  /*0ec0*/  @P0 FMUL.FTZ R8, R7, R2 ;  /* 0x0000000207080220 */ /* 0x001fe20000410000 */
[----:B------:R-:W-:Y:S01]  /*0ed0*/  @P0 FMUL.FTZ R10, R2, 0.5 ;  /* 0x3f000000020a0820 */ /* 0x000fe20000410000 */
[----:B------:R-:W-:Y:S02]  /*0ee0*/  @!P0 MOV R2, R0 ;  /* 0x0000000000028202 */ /* 0x000fe40000000f00 */
[----:B------:R-:W-:-:S04]  /*0ef0*/  @P0 FADD.FTZ R9, -R8, -RZ ;  /* 0x800000ff08090221 */ /* 0x000fc80000010100 */
[----:B------:R-:W-:-:S04]  /*0f00*/  @P0 FFMA R9, R8, R9, R7 ;  /* 0x0000000908090223 */ /* 0x000fc80000000007 */
[----:B------:R-:W-:-:S04]  /*0f10*/  @P0 FFMA R9, R9, R10, R8 ;  /* 0x0000000a09090223 */ /* 0x000fc80000000008 */
[----:B------:R-:W-:-:S07]  /*0f20*/  @P0 FMUL.FTZ R2, R9, 2.3283064365386962891e-10 ;  /* 0x2f80000009020820 */ /* 0x000fce0000410000 */
.L_x_10:
[----:B------:R-:W-:Y:S02]  /*0f30*/  HFMA2 R9, -RZ, RZ, 0, 0 ;  /* 0x00000000ff097431 */ /* 0x000fe400000001ff */
[----:B------:R-:W-:-:S04]  /*0f40*/  IMAD.MOV.U32 R8, RZ, RZ, R11 ;  /* 0x000000ffff087224 */ /* 0x000fc800078e000b */
[----:B------:R-:W-:Y:S05]  /*0f50*/  RET.REL.NODEC R8 `(_Z21int8_batchnorm_kernelPKaPKfS2_S2_S2_ffbfPfiiii) ;  /* 0xfffffff008287950 */ /* 0x000fea0003c3ffff */
.L_x_11:
[----:B------:R-:W-:-:S00]  /*0f60*/  BRA `(.L_x_11) ;  /* 0xfffffffc00fc7947 */ /* 0x000fc0000383ffff */
[----:B------:R-:W-:-:S00]  /*0f70*/  NOP ;  /* 0x0000000000007918 */ /* 0x000fc00000000000 */
        /* <DEDUP_REMOVED lines=8> */
.L_x_13:


//--------------------- .nv.shared.reserved.0     --------------------------
	.section	.nv.shared.reserved.0,"aw",@nobits
	.weak		__nv_reservedSMEM_offset_0_alias
	.size		__nv_reservedSMEM_offset_0_alias, 0, 64
	.other		__nv_reservedSMEM_offset_0_alias,@"STO_CUDA_RESERVED_SHARED STV_DEFAULT"
__nv_reservedSMEM_offset_0_alias:
	.zero		0
	.zero		64


//--------------------- .nv.constant0._Z21int8_batchnorm_kernelPKaPKfS2_S2_S2_ffbfPfiiii --------------------------
	.section	.nv.constant0._Z21int8_batchnorm_kernelPKaPKfS2_S2_S2_ffbfPfiiii,"a",@progbits
	.sectionflags	@""
	.align	4
.nv.constant0._Z21int8_batchnorm_kernelPKaPKfS2_S2_S2_ffbfPfiiii:
	.zero		976


//--------------------- SYMBOLS --------------------------

	.type		.nv.reservedSmem.offset0,@object
	.size		.nv.reservedSmem.offset0,0x4
